//
// Generated by NVIDIA NVVM Compiler
//
// Compiler Build ID: CL-36424714
// Cuda compilation tools, release 13.0, V13.0.88
// Based on NVVM 20.0.0
//

.version 9.0
.target sm_100
.address_size 64

	// .globl	_Z10transSharePfiiS_
// _ZZ10transSharePfiiS_E11smem_matrix has been demoted

.visible .entry _Z10transSharePfiiS_(
	.param .u64 .ptr .align 1 _Z10transSharePfiiS__param_0,
	.param .u32 _Z10transSharePfiiS__param_1,
	.param .u32 _Z10transSharePfiiS__param_2,
	.param .u64 .ptr .align 1 _Z10transSharePfiiS__param_3
)
{
	.reg .pred 	%p<7>;
	.reg .b32 	%r<30>;
	.reg .b32 	%f<6>;
	.reg .b64 	%rd<9>;
	// demoted variable
	.shared .align 4 .b8 _ZZ10transSharePfiiS_E11smem_matrix[4096];
	ld.param.u64 	%rd1, [_Z10transSharePfiiS__param_0];
	ld.param.u32 	%r11, [_Z10transSharePfiiS__param_1];
	ld.param.u32 	%r10, [_Z10transSharePfiiS__param_2];
	ld.param.u64 	%rd2, [_Z10transSharePfiiS__param_3];
	mov.u32 	%r12, %ntid.x;
	mov.u32 	%r13, %ctaid.x;
	mul.lo.s32 	%r1, %r12, %r13;
	mov.u32 	%r14, %ntid.y;
	mov.u32 	%r15, %ctaid.y;
	mul.lo.s32 	%r2, %r14, %r15;
	mov.u32 	%r3, %tid.x;
	add.s32 	%r4, %r1, %r3;
	mov.u32 	%r5, %tid.y;
	add.s32 	%r16, %r2, %r5;
	setp.ge.s32 	%p1, %r4, %r10;
	setp.ge.s32 	%p2, %r16, %r11;
	mov.f32 	%f5, 0f00000000;
	or.pred  	%p3, %p1, %p2;
	@%p3 bra 	$L__BB0_2;
	cvta.to.global.u64 	%rd3, %rd1;
	mad.lo.s32 	%r17, %r10, %r16, %r4;
	mul.wide.s32 	%rd4, %r17, 4;
	add.s64 	%rd5, %rd3, %rd4;
	ld.global.f32 	%f5, [%rd5];
$L__BB0_2:
	shl.b32 	%r18, %r5, 7;
	mov.u32 	%r19, _ZZ10transSharePfiiS_E11smem_matrix;
	add.s32 	%r20, %r19, %r18;
	shl.b32 	%r22, %r3, 2;
	add.s32 	%r23, %r20, %r22;
	st.shared.f32 	[%r23], %f5;
	bar.sync 	0;
	add.s32 	%r7, %r1, %r5;
	add.s32 	%r8, %r2, %r3;
	setp.ge.s32 	%p4, %r7, %r10;
	setp.ge.s32 	%p5, %r8, %r11;
	or.pred  	%p6, %p4, %p5;
	@%p6 bra 	$L__BB0_4;
	shl.b32 	%r24, %r3, 7;
	add.s32 	%r26, %r19, %r24;
	shl.b32 	%r27, %r5, 2;
	add.s32 	%r28, %r26, %r27;
	ld.shared.f32 	%f4, [%r28];
	mad.lo.s32 	%r29, %r11, %r7, %r8;
	cvta.to.global.u64 	%rd6, %rd2;
	mul.wide.s32 	%rd7, %r29, 4;
	add.s64 	%rd8, %rd6, %rd7;
	st.global.f32 	[%rd8], %f4;
$L__BB0_4:
	ret;

}
	// .globl	_Z5transPfiiS_
.visible .entry _Z5transPfiiS_(
	.param .u64 .ptr .align 1 _Z5transPfiiS__param_0,
	.param .u32 _Z5transPfiiS__param_1,
	.param .u32 _Z5transPfiiS__param_2,
	.param .u64 .ptr .align 1 _Z5transPfiiS__param_3
)
{
	.reg .pred 	%p<4>;
	.reg .b32 	%r<15>;
	.reg .b32 	%f<2>;
	.reg .b64 	%rd<9>;

	ld.param.u64 	%rd1, [_Z5transPfiiS__param_0];
	ld.param.u32 	%r3, [_Z5transPfiiS__param_1];
	ld.param.u32 	%r5, [_Z5transPfiiS__param_2];
	ld.param.u64 	%rd2, [_Z5transPfiiS__param_3];
	mov.u32 	%r6, %ctaid.x;
	mov.u32 	%r7, %ntid.x;
	mov.u32 	%r8, %tid.x;
	mad.lo.s32 	%r1, %r6, %r7, %r8;
	mov.u32 	%r9, %ctaid.y;
	mov.u32 	%r10, %ntid.y;
	mov.u32 	%r11, %tid.y;
	mad.lo.s32 	%r12, %r9, %r10, %r11;
	setp.ge.s32 	%p1, %r1, %r3;
	setp.ge.s32 	%p2, %r12, %r5;
	or.pred  	%p3, %p1, %p2;
	@%p3 bra 	$L__BB1_2;
	cvta.to.global.u64 	%rd3, %rd1;
	cvta.to.global.u64 	%rd4, %rd2;
	mad.lo.s32 	%r13, %r5, %r1, %r12;
	mul.wide.s32 	%rd5, %r13, 4;
	add.s64 	%rd6, %rd3, %rd5;
	ld.global.f32 	%f1, [%rd6];
	mad.lo.s32 	%r14, %r3, %r12, %r1;
	mul.wide.s32 	%rd7, %r14, 4;
	add.s64 	%rd8, %rd4, %rd7;
	st.global.f32 	[%rd8], %f1;
$L__BB1_2:
	ret;

}


// ===== COMPILED SASS (sm_100) =====

	.target	sm_100

	.elftype	@"ET_EXEC"


//--------------------- .note.nv.tkinfo           --------------------------
	.section	.note.nv.tkinfo,"",@"SHT_NOTE"
	.sectionflags	@"SHF_NOTE_NV_TKINFO"
	.tkinfo
        /*0018*/ 	.word	0x00000002
        /*0030*/ 	.string	""
        /*0030*/ 	.string	"ptxas"
        /*0030*/ 	.string	"Cuda compilation tools, release 13.0, V13.0.88"
        /*0030*/ 	.string	"Build cuda_13.0.r13.0/compiler.36424714_0"
        /*0030*/ 	.string	"-arch sm_100 -m 64 "



//--------------------- .note.nv.cuinfo           --------------------------
	.section	.note.nv.cuinfo,"",@"SHT_NOTE"
	.sectionflags	@"SHF_NOTE_NV_CUINFO"
        /*0018*/ 	.short	0x0002
        /*001a*/ 	.short	0x0064
        /*001c*/ 	.short	0x0082
	.zero		2


//--------------------- .nv.info                  --------------------------
	.section	.nv.info,"",@"SHT_CUDA_INFO"
	.align	4


	//----- nvinfo : EIATTR_REGCOUNT
	.align		4
        /*0000*/ 	.byte	0x04, 0x2f
        /*0002*/ 	.short	(.L_1 - .L_0)
	.align		4
.L_0:
        /*0004*/ 	.word	index@(_Z10transSharePfiiS_)
        /*0008*/ 	.word	0x0000000e


	//----- nvinfo : EIATTR_FRAME_SIZE
	.align		4
.L_1:
        /*000c*/ 	.byte	0x04, 0x11
        /*000e*/ 	.short	(.L_3 - .L_2)
	.align		4
.L_2:
        /*0010*/ 	.word	index@(_Z10transSharePfiiS_)
        /*0014*/ 	.word	0x00000000


	//----- nvinfo : EIATTR_REGCOUNT
	.align		4
.L_3:
        /*0018*/ 	.byte	0x04, 0x2f
        /*001a*/ 	.short	(.L_5 - .L_4)
	.align		4
.L_4:
        /*001c*/ 	.word	index@(_Z5transPfiiS_)
        /*0020*/ 	.word	0x0000000a


	//----- nvinfo : EIATTR_FRAME_SIZE
	.align		4
.L_5:
        /*0024*/ 	.byte	0x04, 0x11
        /*0026*/ 	.short	(.L_7 - .L_6)
	.align		4
.L_6:
        /*0028*/ 	.word	index@(_Z5transPfiiS_)
        /*002c*/ 	.word	0x00000000


	//----- nvinfo : EIATTR_MIN_STACK_SIZE
	.align		4
.L_7:
        /*0030*/ 	.byte	0x04, 0x12
        /*0032*/ 	.short	(.L_9 - .L_8)
	.align		4
.L_8:
        /*0034*/ 	.word	index@(_Z5transPfiiS_)
        /*0038*/ 	.word	0x00000000


	//----- nvinfo : EIATTR_MIN_STACK_SIZE
	.align		4
.L_9:
        /*003c*/ 	.byte	0x04, 0x12
        /*003e*/ 	.short	(.L_11 - .L_10)
	.align		4
.L_10:
        /*0040*/ 	.word	index@(_Z10transSharePfiiS_)
        /*0044*/ 	.word	0x00000000
.L_11:


//--------------------- .nv.compat                --------------------------
	.section	.nv.compat,"",@"SHT_CUDA_COMPAT_INFO"
	.align	4
        /*0000*/ 	.byte	0x02, 0x09, 0x00, 0x00, 0x02, 0x02, 0x01, 0x00, 0x02, 0x05, 0x05, 0x00, 0x03, 0x07, 0x01, 0x01
        /*0010*/ 	.byte	0x02, 0x03, 0x00, 0x00, 0x02, 0x06, 0x01, 0x00, 0x04, 0x0b, 0x08, 0x00, 0x09, 0x00, 0x00, 0x00
        /*0020*/ 	.byte	0x00, 0x00, 0x00, 0x00


//--------------------- .nv.info._Z5transPfiiS_   --------------------------
	.section	.nv.info._Z5transPfiiS_,"",@"SHT_CUDA_INFO"
	.sectionflags	@""
	.align	4


	//----- nvinfo : EIATTR_CUDA_API_VERSION
	.align		4
        /*0000*/ 	.byte	0x04, 0x37
        /*0002*/ 	.short	(.L_13 - .L_12)
.L_12:
        /*0004*/ 	.word	0x00000082


	//----- nvinfo : EIATTR_KPARAM_INFO
	.align		4
.L_13:
        /*0008*/ 	.byte	0x04, 0x17
        /*000a*/ 	.short	(.L_15 - .L_14)
.L_14:
        /*000c*/ 	.word	0x00000000
        /*0010*/ 	.short	0x0003
        /*0012*/ 	.short	0x0010
        /*0014*/ 	.byte	0x00, 0xf5, 0x21, 0x00


	//----- nvinfo : EIATTR_KPARAM_INFO
	.align		4
.L_15:
        /*0018*/ 	.byte	0x04, 0x17
        /*001a*/ 	.short	(.L_17 - .L_16)
.L_16:
        /*001c*/ 	.word	0x00000000
        /*0020*/ 	.short	0x0002
        /*0022*/ 	.short	0x000c
        /*0024*/ 	.byte	0x00, 0xf0, 0x11, 0x00


	//----- nvinfo : EIATTR_KPARAM_INFO
	.align		4
.L_17:
        /*0028*/ 	.byte	0x04, 0x17
        /*002a*/ 	.short	(.L_19 - .L_18)
.L_18:
        /*002c*/ 	.word	0x00000000
        /*0030*/ 	.short	0x0001
        /*0032*/ 	.short	0x0008
        /*0034*/ 	.byte	0x00, 0xf0, 0x11, 0x00


	//----- nvinfo : EIATTR_KPARAM_INFO
	.align		4
.L_19:
        /*0038*/ 	.byte	0x04, 0x17
        /*003a*/ 	.short	(.L_21 - .L_20)
.L_20:
        /*003c*/ 	.word	0x00000000
        /*0040*/ 	.short	0x0000
        /*0042*/ 	.short	0x0000
        /*0044*/ 	.byte	0x00, 0xf5, 0x21, 0x00


	//----- nvinfo : EIATTR_SPARSE_MMA_MASK
	.align		4
.L_21:
        /*0048*/ 	.byte	0x03, 0x50
        /*004a*/ 	.short	0x0000


	//----- nvinfo : EIATTR_MAXREG_COUNT
	.align		4
        /*004c*/ 	.byte	0x03, 0x1b
        /*004e*/ 	.short	0x00ff


	//----- nvinfo : EIATTR_MERCURY_ISA_VERSION
	.align		4
        /*0050*/ 	.byte	0x03, 0x5f
        /*0052*/ 	.short	0x0101


	//----- nvinfo : EIATTR_VRC_CTA_INIT_COUNT
	.align		4
        /*0054*/ 	.byte	0x02, 0x4a
	.zero		1
	.zero		1


	//----- nvinfo : EIATTR_EXIT_INSTR_OFFSETS
	.align		4
        /*0058*/ 	.byte	0x04, 0x1c
        /*005a*/ 	.short	(.L_23 - .L_22)


	//   ....[0]....
.L_22:
        /*005c*/ 	.word	0x000000c0


	//   ....[1]....
        /*0060*/ 	.word	0x00000160


	//----- nvinfo : EIATTR_CBANK_PARAM_SIZE
	.align		4
.L_23:
        /*0064*/ 	.byte	0x03, 0x19
        /*0066*/ 	.short	0x0018


	//----- nvinfo : EIATTR_PARAM_CBANK
	.align		4
        /*0068*/ 	.byte	0x04, 0x0a
        /*006a*/ 	.short	(.L_25 - .L_24)
	.align		4
.L_24:
        /*006c*/ 	.word	index@(.nv.constant0._Z5transPfiiS_)
        /*0070*/ 	.short	0x0380
        /*0072*/ 	.short	0x0018


	//----- nvinfo : EIATTR_SW_WAR
	.align		4
.L_25:
        /*0074*/ 	.byte	0x04, 0x36
        /*0076*/ 	.short	(.L_27 - .L_26)
.L_26:
        /*0078*/ 	.word	0x00000008
.L_27:


//--------------------- .nv.info._Z10transSharePfiiS_ --------------------------
	.section	.nv.info._Z10transSharePfiiS_,"",@"SHT_CUDA_INFO"
	.sectionflags	@""
	.align	4


	//----- nvinfo : EIATTR_CUDA_API_VERSION
	.align		4
        /*0000*/ 	.byte	0x04, 0x37
        /*0002*/ 	.short	(.L_29 - .L_28)
.L_28:
        /*0004*/ 	.word	0x00000082


	//----- nvinfo : EIATTR_KPARAM_INFO
	.align		4
.L_29:
        /*0008*/ 	.byte	0x04, 0x17
        /*000a*/ 	.short	(.L_31 - .L_30)
.L_30:
        /*000c*/ 	.word	0x00000000
        /*0010*/ 	.short	0x0003
        /*0012*/ 	.short	0x0010
        /*0014*/ 	.byte	0x00, 0xf5, 0x21, 0x00


	//----- nvinfo : EIATTR_KPARAM_INFO
	.align		4
.L_31:
        /*0018*/ 	.byte	0x04, 0x17
        /*001a*/ 	.short	(.L_33 - .L_32)
.L_32:
        /*001c*/ 	.word	0x00000000
        /*0020*/ 	.short	0x0002
        /*0022*/ 	.short	0x000c
        /*0024*/ 	.byte	0x00, 0xf0, 0x11, 0x00


	//----- nvinfo : EIATTR_KPARAM_INFO
	.align		4
.L_33:
        /*0028*/ 	.byte	0x04, 0x17
        /*002a*/ 	.short	(.L_35 - .L_34)
.L_34:
        /*002c*/ 	.word	0x00000000
        /*0030*/ 	.short	0x0001
        /*0032*/ 	.short	0x0008
        /*0034*/ 	.byte	0x00, 0xf0, 0x11, 0x00


	//----- nvinfo : EIATTR_KPARAM_INFO
	.align		4
.L_35:
        /*0038*/ 	.byte	0x04, 0x17
        /*003a*/ 	.short	(.L_37 - .L_36)
.L_36:
        /*003c*/ 	.word	0x00000000
        /*0040*/ 	.short	0x0000
        /*0042*/ 	.short	0x0000
        /*0044*/ 	.byte	0x00, 0xf5, 0x21, 0x00


	//----- nvinfo : EIATTR_SPARSE_MMA_MASK
	.align		4
.L_37:
        /*0048*/ 	.byte	0x03, 0x50
        /*004a*/ 	.short	0x0000


	//----- nvinfo : EIATTR_MAXREG_COUNT
	.align		4
        /*004c*/ 	.byte	0x03, 0x1b
        /*004e*/ 	.short	0x00ff


	//----- nvinfo : EIATTR_NUM_BARRIERS
	.align		4
        /*0050*/ 	.byte	0x02, 0x4c
        /*0052*/ 	.byte	0x01
	.zero		1


	//----- nvinfo : EIATTR_MERCURY_ISA_VERSION
	.align		4
        /*0054*/ 	.byte	0x03, 0x5f
        /*0056*/ 	.short	0x0101


	//----- nvinfo : EIATTR_VRC_CTA_INIT_COUNT
	.align		4
        /*0058*/ 	.byte	0x02, 0x4a
	.zero		1
	.zero		1


	//----- nvinfo : EIATTR_EXIT_INSTR_OFFSETS
	.align		4
        /*005c*/ 	.byte	0x04, 0x1c
        /*005e*/ 	.short	(.L_39 - .L_38)


	//   ....[0]....
.L_38:
        /*0060*/ 	.word	0x000001f0


	//   ....[1]....
        /*0064*/ 	.word	0x00000270


	//----- nvinfo : EIATTR_CBANK_PARAM_SIZE
	.align		4
.L_39:
        /*0068*/ 	.byte	0x03, 0x19
        /*006a*/ 	.short	0x0018


	//----- nvinfo : EIATTR_PARAM_CBANK
	.align		4
        /*006c*/ 	.byte	0x04, 0x0a
        /*006e*/ 	.short	(.L_41 - .L_40)
	.align		4
.L_40:
        /*0070*/ 	.word	index@(.nv.constant0._Z10transSharePfiiS_)
        /*0074*/ 	.short	0x0380
        /*0076*/ 	.short	0x0018


	//----- nvinfo : EIATTR_SW_WAR
	.align		4
.L_41:
        /*0078*/ 	.byte	0x04, 0x36
        /*007a*/ 	.short	(.L_43 - .L_42)
.L_42:
        /*007c*/ 	.word	0x00000008
.L_43:


//--------------------- .nv.callgraph             --------------------------
	.section	.nv.callgraph,"",@"SHT_CUDA_CALLGRAPH"
	.align	4
	.sectionentsize	8
	.align		4
        /*0000*/ 	.word	0x00000000
	.align		4
        /*0004*/ 	.word	0xffffffff
	.align		4
        /*0008*/ 	.word	0x00000000
	.align		4
        /*000c*/ 	.word	0xfffffffe
	.align		4
        /*0010*/ 	.word	0x00000000
	.align		4
        /*0014*/ 	.word	0xfffffffd
	.align		4
        /*0018*/ 	.word	0x00000000
	.align		4
        /*001c*/ 	.word	0xfffffffc


//--------------------- .text._Z5transPfiiS_      --------------------------
	.section	.text._Z5transPfiiS_,"ax",@progbits
	.align	128
        .global         _Z5transPfiiS_
        .type           _Z5transPfiiS_,@function
        .size           _Z5transPfiiS_,(.L_x_2 - _Z5transPfiiS_)
        .other          _Z5transPfiiS_,@"STO_CUDA_ENTRY STV_DEFAULT"
_Z5transPfiiS_:
.text._Z5transPfiiS_:
[----:B------:R-:W-:Y:S01]  /*0000*/  LDC R1, c[0x0][0x37c] ;  /* 0x0000df00ff017b82 */ /* 0x000fe20000000800 */
[----:B------:R-:W0:Y:S07]  /*0010*/  S2R R2, SR_TID.Y ;  /* 0x0000000000027919 */ /* 0x000e2e0000002200 */
[----:B------:R-:W1:Y:S01]  /*0020*/  LDC R0, c[0x0][0x360] ;  /* 0x0000d800ff007b82 */ /* 0x000e620000000800 */
[----:B------:R-:W2:Y:S01]  /*0030*/  LDCU.64 UR6, c[0x0][0x388] ;  /* 0x00007100ff0677ac */ /* 0x000ea20008000a00 */
[----:B------:R-:W1:Y:S06]  /*0040*/  S2R R3, SR_TID.X ;  /* 0x0000000000037919 */ /* 0x000e6c0000002100 */
[----:B------:R-:W0:Y:S08]  /*0050*/  S2UR UR5, SR_CTAID.Y ;  /* 0x00000000000579c3 */ /* 0x000e300000002600 */
[----:B------:R-:W0:Y:S08]  /*0060*/  LDC R7, c[0x0][0x364] ;  /* 0x0000d900ff077b82 */ /* 0x000e300000000800 */
[----:B------:R-:W1:Y:S01]  /*0070*/  S2UR UR4, SR_CTAID.X ;  /* 0x00000000000479c3 */ /* 0x000e620000002500 */
[----:B0-----:R-:W-:-:S05]  /*0080*/  IMAD R7, R7, UR5, R2 ;  /* 0x0000000507077c24 */ /* 0x001fca000f8e0202 */
[----:B--2---:R-:W-:Y:S01]  /*0090*/  ISETP.GE.AND P0, PT, R7, UR7, PT ;  /* 0x0000000707007c0c */ /* 0x004fe2000bf06270 */
[----:B-1----:R-:W-:-:S05]  /*00a0*/  IMAD R0, R0, UR4, R3 ;  /* 0x0000000400007c24 */ /* 0x002fca000f8e0203 */
[----:B------:R-:W-:-:S13]  /*00b0*/  ISETP.GE.OR P0, PT, R0, UR6, P0 ;  /* 0x0000000600007c0c */ /* 0x000fda0008706670 */
[----:B------:R-:W-:Y:S05]  /*00c0*/  @P0 EXIT ;  /* 0x000000000000094d */ /* 0x000fea0003800000 */
[----:B------:R-:W0:Y:S01]  /*00d0*/  LDC.64 R2, c[0x0][0x380] ;  /* 0x0000e000ff027b82 */ /* 0x000e220000000a00 */
[----:B------:R-:W1:Y:S01]  /*00e0*/  LDCU.64 UR4, c[0x0][0x358] ;  /* 0x00006b00ff0477ac */ /* 0x000e620008000a00 */
[----:B------:R-:W-:-:S04]  /*00f0*/  IMAD R5, R0, UR7, R7 ;  /* 0x0000000700057c24 */ /* 0x000fc8000f8e0207 */
[----:B0-----:R-:W-:Y:S02]  /*0100*/  IMAD.WIDE R2, R5, 0x4, R2 ;  /* 0x0000000405027825 */ /* 0x001fe400078e0202 */
[----:B------:R-:W0:Y:S04]  /*0110*/  LDC.64 R4, c[0x0][0x390] ;  /* 0x0000e400ff047b82 */ /* 0x000e280000000a00 */
[----:B-1----:R-:W2:Y:S01]  /*0120*/  LDG.E R3, desc[UR4][R2.64] ;  /* 0x0000000402037981 */ /* 0x002ea2000c1e1900 */
[----:B------:R-:W-:-:S04]  /*0130*/  IMAD R7, R7, UR6, R0 ;  /* 0x0000000607077c24 */ /* 0x000fc8000f8e0200 */
[----:B0-----:R-:W-:-:S05]  /*0140*/  IMAD.WIDE R4, R7, 0x4, R4 ;  /* 0x0000000407047825 */ /* 0x001fca00078e0204 */
[----:B--2---:R-:W-:Y:S01]  /*0150*/  STG.E desc[UR4][R4.64], R3 ;  /* 0x0000000304007986 */ /* 0x004fe2000c101904 */
[----:B------:R-:W-:Y:S05]  /*0160*/  EXIT ;  /* 0x000000000000794d */ /* 0x000fea0003800000 */
.L_x_0:
[----:B------:R-:W-:-:S00]  /*0170*/  BRA `(.L_x_0) ;  /* 0xfffffffc00fc7947 */ /* 0x000fc0000383ffff */
[----:B------:R-:W-:-:S00]  /*0180*/  NOP ;  /* 0x0000000000007918 */ /* 0x000fc00000000000 */
[----:B------:R-:W-:-:S00]  /*0190*/  NOP ;  /* 0x0000000000007918 */ /* 0x000fc00000000000 */
[----:B------:R-:W-:-:S00]  /*01a0*/  NOP ;  /* 0x0000000000007918 */ /* 0x000fc00000000000 */
[----:B------:R-:W-:-:S00]  /*01b0*/  NOP ;  /* 0x0000000000007918 */ /* 0x000fc00000000000 */
[----:B------:R-:W-:-:S00]  /*01c0*/  NOP ;  /* 0x0000000000007918 */ /* 0x000fc00000000000 */
[----:B------:R-:W-:-:S00]  /*01d0*/  NOP ;  /* 0x0000000000007918 */ /* 0x000fc00000000000 */
[----:B------:R-:W-:-:S00]  /*01e0*/  NOP ;  /* 0x0000000000007918 */ /* 0x000fc00000000000 */
[----:B------:R-:W-:-:S00]  /*01f0*/  NOP ;  /* 0x0000000000007918 */ /* 0x000fc00000000000 */
.L_x_2:


//--------------------- .text._Z10transSharePfiiS_ --------------------------
	.section	.text._Z10transSharePfiiS_,"ax",@progbits
	.align	128
        .global         _Z10transSharePfiiS_
        .type           _Z10transSharePfiiS_,@function
        .size           _Z10transSharePfiiS_,(.L_x_3 - _Z10transSharePfiiS_)
        .other          _Z10transSharePfiiS_,@"STO_CUDA_ENTRY STV_DEFAULT"
_Z10transSharePfiiS_:
.text._Z10transSharePfiiS_:
[----:B------:R-:W-:Y:S01]  /*0000*/  LDC R1, c[0x0][0x37c] ;  /* 0x0000df00ff017b82 */ /* 0x000fe20000000800 */
[----:B------:R-:W0:Y:S07]  /*0010*/  S2R R11, SR_TID.Y ;  /* 0x00000000000b7919 */ /* 0x000e2e0000002200 */
[----:B------:R-:W1:Y:S01]  /*0020*/  S2UR UR7, SR_CTAID.Y ;  /* 0x00000000000779c3 */ /* 0x000e620000002600 */
[----:B------:R-:W2:Y:S01]  /*0030*/  LDCU UR4, c[0x0][0x360] ;  /* 0x00006c00ff0477ac */ /* 0x000ea20008000800 */
[----:B------:R-:W3:Y:S01]  /*0040*/  S2R R9, SR_TID.X ;  /* 0x0000000000097919 */ /* 0x000ee20000002100 */
[----:B------:R-:W1:Y:S05]  /*0050*/  LDCU UR5, c[0x0][0x364] ;  /* 0x00006c80ff0577ac */ /* 0x000e6a0008000800 */
[----:B------:R-:W2:Y:S01]  /*0060*/  S2UR UR6, SR_CTAID.X ;  /* 0x00000000000679c3 */ /* 0x000ea20000002500 */
[----:B------:R-:W4:Y:S01]  /*0070*/  LDCU.64 UR10, c[0x0][0x388] ;  /* 0x00007100ff0a77ac */ /* 0x000f220008000a00 */
[----:B------:R-:W5:Y:S01]  /*0080*/  LDCU.64 UR8, c[0x0][0x358] ;  /* 0x00006b00ff0877ac */ /* 0x000f620008000a00 */
[----:B-1----:R-:W-:-:S06]  /*0090*/  UIMAD UR5, UR5, UR7, URZ ;  /* 0x00000007050572a4 */ /* 0x002fcc000f8e02ff */
[----:B0-----:R-:W-:Y:S01]  /*00a0*/  VIADD R5, R11, UR5 ;  /* 0x000000050b057c36 */ /* 0x001fe20008000000 */
[----:B--2---:R-:W-:-:S04]  /*00b0*/  UIMAD UR4, UR4, UR6, URZ ;  /* 0x00000006040472a4 */ /* 0x004fc8000f8e02ff */
[----:B----4-:R-:W-:Y:S02]  /*00c0*/  ISETP.GE.AND P0, PT, R5, UR10, PT ;  /* 0x0000000a05007c0c */ /* 0x010fe4000bf06270 */
[----:B---3--:R-:W-:-:S04]  /*00d0*/  IADD3 R0, PT, PT, R9, UR4, RZ ;  /* 0x0000000409007c10 */ /* 0x008fc8000fffe0ff */
[----:B------:R-:W-:-:S13]  /*00e0*/  ISETP.GE.OR P0, PT, R0, UR11, P0 ;  /* 0x0000000b00007c0c */ /* 0x000fda0008706670 */
[----:B------:R-:W0:Y:S01]  /*00f0*/  @!P0 LDC.64 R2, c[0x0][0x380] ;  /* 0x0000e000ff028b82 */ /* 0x000e220000000a00 */
[----:B------:R-:W-:Y:S02]  /*0100*/  @!P0 IMAD R5, R5, UR11, R0 ;  /* 0x0000000b05058c24 */ /* 0x000fe4000f8e0200 */
[----:B------:R-:W-:Y:S02]  /*0110*/  IMAD.MOV.U32 R0, RZ, RZ, RZ ;  /* 0x000000ffff007224 */ /* 0x000fe400078e00ff */
[----:B0-----:R-:W-:-:S05]  /*0120*/  @!P0 IMAD.WIDE R2, R5, 0x4, R2 ;  /* 0x0000000405028825 */ /* 0x001fca00078e0202 */
[----:B-----5:R-:W2:Y:S01]  /*0130*/  @!P0 LDG.E R0, desc[UR8][R2.64] ;  /* 0x0000000802008981 */ /* 0x020ea2000c1e1900 */
[----:B------:R-:W0:Y:S01]  /*0140*/  S2UR UR7, SR_CgaCtaId ;  /* 0x00000000000779c3 */ /* 0x000e220000008800 */
[----:B------:R-:W-:Y:S01]  /*0150*/  UMOV UR6, 0x400 ;  /* 0x0000040000067882 */ /* 0x000fe20000000000 */
[----:B------:R-:W-:Y:S01]  /*0160*/  IADD3 R7, PT, PT, R9, UR5, RZ ;  /* 0x0000000509077c10 */ /* 0x000fe2000fffe0ff */
[----:B------:R-:W-:-:S03]  /*0170*/  VIADD R6, R11, UR4 ;  /* 0x000000040b067c36 */ /* 0x000fc60008000000 */
[----:B------:R-:W-:-:S04]  /*0180*/  ISETP.GE.AND P0, PT, R7, UR10, PT ;  /* 0x0000000a07007c0c */ /* 0x000fc8000bf06270 */
[----:B------:R-:W-:Y:S01]  /*0190*/  ISETP.GE.OR P0, PT, R6, UR11, P0 ;  /* 0x0000000b06007c0c */ /* 0x000fe20008706670 */
[----:B0-----:R-:W-:-:S06]  /*01a0*/  ULEA UR6, UR7, UR6, 0x18 ;  /* 0x0000000607067291 */ /* 0x001fcc000f8ec0ff */
[----:B------:R-:W-:-:S04]  /*01b0*/  LEA R4, R11, UR6, 0x7 ;  /* 0x000000060b047c11 */ /* 0x000fc8000f8e38ff */
[----:B------:R-:W-:-:S05]  /*01c0*/  LEA R5, R9, R4, 0x2 ;  /* 0x0000000409057211 */ /* 0x000fca00078e10ff */
[----:B--2---:R0:W-:Y:S01]  /*01d0*/  STS [R5], R0 ;  /* 0x0000000005007388 */ /* 0x0041e20000000800 */
[----:B------:R-:W-:Y:S06]  /*01e0*/  BAR.SYNC.DEFER_BLOCKING 0x0 ;  /* 0x0000000000007b1d */ /* 0x000fec0000010000 */
[----:B------:R-:W-:Y:S05]  /*01f0*/  @P0 EXIT ;  /* 0x000000000000094d */ /* 0x000fea0003800000 */
[----:B0-----:R-:W-:Y:S01]  /*0200*/  LEA R0, R9, UR6, 0x7 ;  /* 0x0000000609007c11 */ /* 0x001fe2000f8e38ff */
[----:B------:R-:W0:Y:S01]  /*0210*/  LDC.64 R2, c[0x0][0x390] ;  /* 0x0000e400ff027b82 */ /* 0x000e220000000a00 */
[----:B------:R-:W-:-:S03]  /*0220*/  IMAD R7, R6, UR10, R7 ;  /* 0x0000000a06077c24 */ /* 0x000fc6000f8e0207 */
[----:B------:R-:W-:-:S05]  /*0230*/  IMAD R0, R11, 0x4, R0 ;  /* 0x000000040b007824 */ /* 0x000fca00078e0200 */
[----:B------:R-:W1:Y:S01]  /*0240*/  LDS R5, [R0] ;  /* 0x0000000000057984 */ /* 0x000e620000000800 */
[----:B0-----:R-:W-:-:S05]  /*0250*/  IMAD.WIDE R2, R7, 0x4, R2 ;  /* 0x0000000407027825 */ /* 0x001fca00078e0202 */
[----:B-1----:R-:W-:Y:S01]  /*0260*/  STG.E desc[UR8][R2.64], R5 ;  /* 0x0000000502007986 */ /* 0x002fe2000c101908 */
[----:B------:R-:W-:Y:S05]  /*0270*/  EXIT ;  /* 0x000000000000794d */ /* 0x000fea0003800000 */
.L_x_1:
        /* <DEDUP_REMOVED lines=16> */
.L_x_3:


//--------------------- .nv.shared.reserved.0     --------------------------
	.section	.nv.shared.reserved.0,"aw",@nobits
	.weak		__nv_reservedSMEM_offset_0_alias
	.size		__nv_reservedSMEM_offset_0_alias, 0, 64
	.other		__nv_reservedSMEM_offset_0_alias,@"STO_CUDA_RESERVED_SHARED STV_DEFAULT"
__nv_reservedSMEM_offset_0_alias:
	.zero		0
	.zero		64


//--------------------- .nv.shared._Z10transSharePfiiS_ --------------------------
	.section	.nv.shared._Z10transSharePfiiS_,"aw",@nobits
	.sectionflags	@""
	.align	4
.nv.shared._Z10transSharePfiiS_:
	.zero		5120


//--------------------- .nv.constant0._Z5transPfiiS_ --------------------------
	.section	.nv.constant0._Z5transPfiiS_,"a",@progbits
	.sectionflags	@""
	.align	4
.nv.constant0._Z5transPfiiS_:
	.zero		920


//--------------------- .nv.constant0._Z10transSharePfiiS_ --------------------------
	.section	.nv.constant0._Z10transSharePfiiS_,"a",@progbits
	.sectionflags	@""
	.align	4
.nv.constant0._Z10transSharePfiiS_:
	.zero		920


//--------------------- SYMBOLS --------------------------

	.type		.nv.reservedSmem.offset0,@object
	.size		.nv.reservedSmem.offset0,0x4
	.type		.nv.reservedSmem.cap,@object
	.size		.nv.reservedSmem.cap,0x4
